	.headerflags	@"EF_CUDA_TEXMODE_UNIFIED EF_CUDA_64BIT_ADDRESS EF_CUDA_ACCELERATORS EF_CUDA_SM90 EF_CUDA_VIRTUAL_SM(EF_CUDA_SM90)"
	.elftype	@"ET_EXEC"


//--------------------- .nv.info                  --------------------------
	.section	.nv.info,"",@"SHT_CUDA_INFO"
	.align	4


	//----- nvinfo : EIATTR_REGCOUNT
	.align		4
        /*0000*/ 	.byte	0x04, 0x2f
        /*0002*/ 	.short	(.L_1 - .L_0)
	.align		4
.L_0:
        /*0004*/ 	.word	index@(triton_poi_fused_add_clamp_36)
        /*0008*/ 	.word	0x00000008


	//----- nvinfo : EIATTR_MIN_STACK_SIZE
	.align		4
.L_1:
        /*000c*/ 	.byte	0x04, 0x12
        /*000e*/ 	.short	(.L_3 - .L_2)
	.align		4
.L_2:
        /*0010*/ 	.word	index@(triton_poi_fused_add_clamp_36)
        /*0014*/ 	.word	0x00000000


	//----- nvinfo : EIATTR_FRAME_SIZE
	.align		4
.L_3:
        /*0018*/ 	.byte	0x04, 0x11
        /*001a*/ 	.short	(.L_5 - .L_4)
	.align		4
.L_4:
        /*001c*/ 	.word	index@(triton_poi_fused_add_clamp_36)
        /*0020*/ 	.word	0x00000000


	//----- nvinfo : EIATTR_MIN_STACK_SIZE
	.align		4
.L_5:
        /*0024*/ 	.byte	0x04, 0x12
        /*0026*/ 	.short	(.L_7 - .L_6)
	.align		4
.L_6:
        /*0028*/ 	.word	index@(triton_poi_fused_add_clamp_36)
        /*002c*/ 	.word	0x00000000
.L_7:


//--------------------- .nv.info.triton_poi_fused_add_clamp_36 --------------------------
	.section	.nv.info.triton_poi_fused_add_clamp_36,"",@"SHT_CUDA_INFO"
	.sectionflags	@""
	.align	4


	//----- nvinfo : EIATTR_CUDA_API_VERSION
	.align		4
        /*0000*/ 	.byte	0x04, 0x37
        /*0002*/ 	.short	(.L_9 - .L_8)
.L_8:
        /*0004*/ 	.word	0x0000007c


	//----- nvinfo : EIATTR_KPARAM_INFO
	.align		4
.L_9:
        /*0008*/ 	.byte	0x04, 0x17
        /*000a*/ 	.short	(.L_11 - .L_10)
.L_10:
        /*000c*/ 	.word	0x00000000
        /*0010*/ 	.short	0x0001
        /*0012*/ 	.short	0x0008
        /*0014*/ 	.byte	0x00, 0xf0, 0x11, 0x00


	//----- nvinfo : EIATTR_KPARAM_INFO
	.align		4
.L_11:
        /*0018*/ 	.byte	0x04, 0x17
        /*001a*/ 	.short	(.L_13 - .L_12)
.L_12:
        /*001c*/ 	.word	0x00000000
        /*0020*/ 	.short	0x0000
        /*0022*/ 	.short	0x0000
        /*0024*/ 	.byte	0x00, 0xf4, 0x21, 0x00


	//----- nvinfo : EIATTR_SPARSE_MMA_MASK
	.align		4
.L_13:
        /*0028*/ 	.byte	0x03, 0x50
        /*002a*/ 	.short	0x0000


	//----- nvinfo : EIATTR_MAXREG_COUNT
	.align		4
        /*002c*/ 	.byte	0x03, 0x1b
        /*002e*/ 	.short	0x00ff


	//----- nvinfo : EIATTR_EXIT_INSTR_OFFSETS
	.align		4
        /*0030*/ 	.byte	0x04, 0x1c
        /*0032*/ 	.short	(.L_15 - .L_14)


	//   ....[0]....
.L_14:
        /*0034*/ 	.word	0x00000100


	//   ....[1]....
        /*0038*/ 	.word	0x00000130


	//----- nvinfo : EIATTR_REQNTID
	.align		4
.L_15:
        /*003c*/ 	.byte	0x04, 0x10
        /*003e*/ 	.short	(.L_17 - .L_16)
.L_16:
        /*0040*/ 	.word	0x00000020
        /*0044*/ 	.word	0x00000001
        /*0048*/ 	.word	0x00000001


	//----- nvinfo : EIATTR_CBANK_PARAM_SIZE
	.align		4
.L_17:
        /*004c*/ 	.byte	0x03, 0x19
        /*004e*/ 	.short	0x000c


	//----- nvinfo : EIATTR_PARAM_CBANK
	.align		4
        /*0050*/ 	.byte	0x04, 0x0a
        /*0052*/ 	.short	(.L_19 - .L_18)
	.align		4
.L_18:
        /*0054*/ 	.word	index@(.nv.constant0.triton_poi_fused_add_clamp_36)
        /*0058*/ 	.short	0x0210
        /*005a*/ 	.short	0x000c


	//----- nvinfo : EIATTR_SW_WAR
	.align		4
.L_19:
        /*005c*/ 	.byte	0x04, 0x36
        /*005e*/ 	.short	(.L_21 - .L_20)
.L_20:
        /*0060*/ 	.word	0x00000008
.L_21:


//--------------------- .nv.callgraph             --------------------------
	.section	.nv.callgraph,"",@"SHT_CUDA_CALLGRAPH"
	.align	4
	.sectionentsize	8
	.align		4
        /*0000*/ 	.word	0x00000000
	.align		4
        /*0004*/ 	.word	0xffffffff
	.align		4
        /*0008*/ 	.word	0x00000000
	.align		4
        /*000c*/ 	.word	0xfffffffe
	.align		4
        /*0010*/ 	.word	0x00000000
	.align		4
        /*0014*/ 	.word	0xfffffffd
	.align		4
        /*0018*/ 	.word	0x00000000
	.align		4
        /*001c*/ 	.word	0xfffffffc


//--------------------- .text.triton_poi_fused_add_clamp_36 --------------------------
	.section	.text.triton_poi_fused_add_clamp_36,"ax",@progbits
	.align	128
        .global         triton_poi_fused_add_clamp_36
        .type           triton_poi_fused_add_clamp_36,@function
        .size           triton_poi_fused_add_clamp_36,(.L_x_1 - triton_poi_fused_add_clamp_36)
        .other          triton_poi_fused_add_clamp_36,@"STO_CUDA_ENTRY STV_DEFAULT"
triton_poi_fused_add_clamp_36:
.text.triton_poi_fused_add_clamp_36:
[----:B------:R-:W0:Y:S02]  /*0000*/  LDC R1, c[0x0][0x28] ;  /* 0x00000a00ff017b82 */ /* 0x000e240000000800 */
[----:B------:R-:W1:Y:S01]  /*0010*/  S2R R2, SR_TID.X ;  /* 0x0000000000027919 */ /* 0x000e620000002100 */
[----:B------:R-:W2:Y:S01]  /*0020*/  LDC.64 R4, c[0x0][0x210] ;  /* 0x00008400ff047b82 */ /* 0x000ea20000000a00 */
[----:B------:R-:W3:Y:S01]  /*0030*/  S2R R3, SR_CTAID.X ;  /* 0x0000000000037919 */ /* 0x000ee20000002500 */
[C---:B-1----:R-:W-:Y:S02]  /*0040*/  LOP3.LUT R0, R2.reuse, 0x7, RZ, 0xc0, !PT ;  /* 0x0000000702007812 */ /* 0x042fe400078ec0ff */
[----:B------:R-:W-:-:S03]  /*0050*/  LOP3.LUT P0, RZ, R2, 0x18, RZ, 0xc0, !PT ;  /* 0x0000001802ff7812 */ /* 0x000fc6000780c0ff */
[----:B---3--:R-:W-:-:S04]  /*0060*/  IMAD R3, R3, 0x8, R0 ;  /* 0x0000000803037824 */ /* 0x008fc800078e0200 */
[C---:B--2---:R-:W-:Y:S01]  /*0070*/  IMAD.WIDE R4, R3.reuse, 0x8, R4 ;  /* 0x0000000803047825 */ /* 0x044fe200078e0204 */
[----:B------:R-:W-:Y:S02]  /*0080*/  I2FP.F32.S32 R0, R3 ;  /* 0x0000000300007245 */ /* 0x000fe40000201400 */
[----:B------:R-:W-:-:S03]  /*0090*/  ISETP.LT.AND P0, PT, R3, 0x8, !P0 ;  /* 0x000000080300780c */ /* 0x000fc60004701270 */
[----:B------:R-:W-:-:S05]  /*00a0*/  FMUL R0, R0, 0.14285714924335479736 ;  /* 0x3e12492500007820 */ /* 0x000fca0000400000 */
[----:B------:R-:W-:-:S06]  /*00b0*/  FMNMX R0, RZ, R0, !PT ;  /* 0x00000000ff007209 */ /* 0x000fcc0007800000 */
[----:B------:R-:W1:Y:S02]  /*00c0*/  F2I.TRUNC.NTZ R0, R0 ;  /* 0x0000000000007305 */ /* 0x000e64000020f100 */
[----:B-1----:R-:W-:-:S05]  /*00d0*/  VIMNMX R2, RZ, R0, PT ;  /* 0x00000000ff027248 */ /* 0x002fca0003fe0100 */
[----:B------:R-:W-:-:S05]  /*00e0*/  VIADD R2, R2, 0x1 ;  /* 0x0000000102027836 */ /* 0x000fca0000000000 */
[----:B------:R-:W-:Y:S01]  /*00f0*/  SHF.R.S32.HI R3, RZ, 0x1f, R2 ;  /* 0x0000001fff037819 */ /* 0x000fe20000011402 */
[----:B------:R-:W-:Y:S06]  /*0100*/  @!P0 EXIT ;  /* 0x000000000000894d */ /* 0x000fec0003800000 */
[----:B------:R-:W-:Y:S02]  /*0110*/  ULDC.64 UR4, c[0x0][0x208] ;  /* 0x0000820000047ab9 */ /* 0x000fe40000000a00 */
[----:B------:R-:W-:Y:S01]  /*0120*/  STG.E.64 desc[UR4][R4.64], R2 ;  /* 0x0000000204007986 */ /* 0x000fe2000c101b04 */
[----:B------:R-:W-:Y:S05]  /*0130*/  EXIT ;  /* 0x000000000000794d */ /* 0x000fea0003800000 */
.L_x_0:
[----:B------:R-:W-:-:S00]  /*0140*/  BRA `(.L_x_0) ;  /* 0xfffffffc00fc7947 */ /* 0x000fc0000383ffff */
[----:B------:R-:W-:-:S00]  /*0150*/  NOP ;  /* 0x0000000000007918 */ /* 0x000fc00000000000 */
        /* <DEDUP_REMOVED lines=10> */
.L_x_1:


//--------------------- .nv.constant0.triton_poi_fused_add_clamp_36 --------------------------
	.section	.nv.constant0.triton_poi_fused_add_clamp_36,"a",@progbits
	.sectionflags	@""
	.align	4
.nv.constant0.triton_poi_fused_add_clamp_36:
	.zero		540
